//
// Generated by NVIDIA NVVM Compiler
//
// Compiler Build ID: CL-36424714
// Cuda compilation tools, release 13.0, V13.0.88
// Based on NVVM 20.0.0
//

.version 9.0
.target sm_100
.address_size 64

	// .globl	_Z19encode_kmers_kernelPKcmiPm
.const .align 1 .b8 encode_lookup_d[256];
.const .align 1 .b8 decode_lookup_d[4];

.visible .entry _Z19encode_kmers_kernelPKcmiPm(
	.param .u64 .ptr .align 1 _Z19encode_kmers_kernelPKcmiPm_param_0,
	.param .u64 _Z19encode_kmers_kernelPKcmiPm_param_1,
	.param .u32 _Z19encode_kmers_kernelPKcmiPm_param_2,
	.param .u64 .ptr .align 1 _Z19encode_kmers_kernelPKcmiPm_param_3
)
{
	.reg .pred 	%p<11>;
	.reg .b32 	%r<41>;
	.reg .b64 	%rd<187>;

	ld.param.u64 	%rd23, [_Z19encode_kmers_kernelPKcmiPm_param_0];
	ld.param.u64 	%rd24, [_Z19encode_kmers_kernelPKcmiPm_param_1];
	ld.param.u32 	%r16, [_Z19encode_kmers_kernelPKcmiPm_param_2];
	ld.param.u64 	%rd22, [_Z19encode_kmers_kernelPKcmiPm_param_3];
	cvta.to.global.u64 	%rd1, %rd23;
	mov.u32 	%r17, %ctaid.x;
	mov.u32 	%r18, %ntid.x;
	mov.u32 	%r19, %tid.x;
	mad.lo.s32 	%r20, %r17, %r18, %r19;
	cvt.u64.u32 	%rd2, %r20;
	cvt.s64.s32 	%rd25, %r16;
	add.s64 	%rd26, %rd25, %rd2;
	setp.gt.u64 	%p1, %rd26, %rd24;
	@%p1 bra 	$L__BB0_15;
	setp.lt.s32 	%p2, %r16, 1;
	mov.b64 	%rd186, 0;
	@%p2 bra 	$L__BB0_14;
	and.b32  	%r1, %r16, 15;
	setp.lt.u32 	%p3, %r16, 16;
	mov.b64 	%rd186, 0;
	mov.b32 	%r38, 0;
	@%p3 bra 	$L__BB0_5;
	and.b32  	%r38, %r16, 2147483632;
	neg.s32 	%r36, %r38;
	add.s64 	%rd31, %rd2, %rd1;
	add.s64 	%rd176, %rd31, 7;
	mov.b64 	%rd186, 0;
	mov.u64 	%rd33, encode_lookup_d;
$L__BB0_4:
	.pragma "nounroll";
	ld.global.u8 	%rd32, [%rd176+-7];
	add.s64 	%rd34, %rd33, %rd32;
	ld.const.u8 	%r22, [%rd34];
	ld.global.u8 	%rd35, [%rd176+-6];
	add.s64 	%rd36, %rd33, %rd35;
	ld.const.u8 	%rd37, [%rd36];
	shl.b64 	%rd38, %rd186, 4;
	mul.wide.u32 	%rd39, %r22, 4;
	or.b64  	%rd40, %rd38, %rd39;
	or.b64  	%rd41, %rd40, %rd37;
	ld.global.u8 	%rd42, [%rd176+-5];
	add.s64 	%rd43, %rd33, %rd42;
	ld.const.u8 	%r23, [%rd43];
	ld.global.u8 	%rd44, [%rd176+-4];
	add.s64 	%rd45, %rd33, %rd44;
	ld.const.u8 	%rd46, [%rd45];
	shl.b64 	%rd47, %rd41, 4;
	mul.wide.u32 	%rd48, %r23, 4;
	or.b64  	%rd49, %rd47, %rd48;
	or.b64  	%rd50, %rd49, %rd46;
	ld.global.u8 	%rd51, [%rd176+-3];
	add.s64 	%rd52, %rd33, %rd51;
	ld.const.u8 	%r24, [%rd52];
	ld.global.u8 	%rd53, [%rd176+-2];
	add.s64 	%rd54, %rd33, %rd53;
	ld.const.u8 	%rd55, [%rd54];
	shl.b64 	%rd56, %rd50, 4;
	mul.wide.u32 	%rd57, %r24, 4;
	or.b64  	%rd58, %rd56, %rd57;
	or.b64  	%rd59, %rd58, %rd55;
	ld.global.u8 	%rd60, [%rd176+-1];
	add.s64 	%rd61, %rd33, %rd60;
	ld.const.u8 	%r25, [%rd61];
	ld.global.u8 	%rd62, [%rd176];
	add.s64 	%rd63, %rd33, %rd62;
	ld.const.u8 	%rd64, [%rd63];
	shl.b64 	%rd65, %rd59, 4;
	mul.wide.u32 	%rd66, %r25, 4;
	or.b64  	%rd67, %rd65, %rd66;
	or.b64  	%rd68, %rd67, %rd64;
	ld.global.u8 	%rd69, [%rd176+1];
	add.s64 	%rd70, %rd33, %rd69;
	ld.const.u8 	%r26, [%rd70];
	ld.global.u8 	%rd71, [%rd176+2];
	add.s64 	%rd72, %rd33, %rd71;
	ld.const.u8 	%rd73, [%rd72];
	shl.b64 	%rd74, %rd68, 4;
	mul.wide.u32 	%rd75, %r26, 4;
	or.b64  	%rd76, %rd74, %rd75;
	or.b64  	%rd77, %rd76, %rd73;
	ld.global.u8 	%rd78, [%rd176+3];
	add.s64 	%rd79, %rd33, %rd78;
	ld.const.u8 	%r27, [%rd79];
	ld.global.u8 	%rd80, [%rd176+4];
	add.s64 	%rd81, %rd33, %rd80;
	ld.const.u8 	%rd82, [%rd81];
	shl.b64 	%rd83, %rd77, 4;
	mul.wide.u32 	%rd84, %r27, 4;
	or.b64  	%rd85, %rd83, %rd84;
	or.b64  	%rd86, %rd85, %rd82;
	ld.global.u8 	%rd87, [%rd176+5];
	add.s64 	%rd88, %rd33, %rd87;
	ld.const.u8 	%r28, [%rd88];
	ld.global.u8 	%rd89, [%rd176+6];
	add.s64 	%rd90, %rd33, %rd89;
	ld.const.u8 	%rd91, [%rd90];
	shl.b64 	%rd92, %rd86, 4;
	mul.wide.u32 	%rd93, %r28, 4;
	or.b64  	%rd94, %rd92, %rd93;
	or.b64  	%rd95, %rd94, %rd91;
	ld.global.u8 	%rd96, [%rd176+7];
	add.s64 	%rd97, %rd33, %rd96;
	ld.const.u8 	%r29, [%rd97];
	ld.global.u8 	%rd98, [%rd176+8];
	add.s64 	%rd99, %rd33, %rd98;
	ld.const.u8 	%rd100, [%rd99];
	shl.b64 	%rd101, %rd95, 4;
	mul.wide.u32 	%rd102, %r29, 4;
	or.b64  	%rd103, %rd101, %rd102;
	or.b64  	%rd186, %rd103, %rd100;
	add.s32 	%r36, %r36, 16;
	add.s64 	%rd176, %rd176, 16;
	setp.ne.s32 	%p4, %r36, 0;
	@%p4 bra 	$L__BB0_4;
$L__BB0_5:
	setp.eq.s32 	%p5, %r1, 0;
	@%p5 bra 	$L__BB0_14;
	and.b32  	%r7, %r16, 7;
	setp.lt.u32 	%p6, %r1, 8;
	@%p6 bra 	$L__BB0_8;
	cvt.u64.u32 	%rd105, %r38;
	add.s64 	%rd106, %rd105, %rd2;
	add.s64 	%rd107, %rd1, %rd106;
	ld.global.u8 	%rd108, [%rd107];
	mov.u64 	%rd109, encode_lookup_d;
	add.s64 	%rd110, %rd109, %rd108;
	ld.const.u8 	%r30, [%rd110];
	ld.global.u8 	%rd111, [%rd107+1];
	add.s64 	%rd112, %rd109, %rd111;
	ld.const.u8 	%rd113, [%rd112];
	shl.b64 	%rd114, %rd186, 4;
	mul.wide.u32 	%rd115, %r30, 4;
	or.b64  	%rd116, %rd114, %rd115;
	or.b64  	%rd117, %rd116, %rd113;
	ld.global.u8 	%rd118, [%rd107+2];
	add.s64 	%rd119, %rd109, %rd118;
	ld.const.u8 	%r31, [%rd119];
	ld.global.u8 	%rd120, [%rd107+3];
	add.s64 	%rd121, %rd109, %rd120;
	ld.const.u8 	%rd122, [%rd121];
	shl.b64 	%rd123, %rd117, 4;
	mul.wide.u32 	%rd124, %r31, 4;
	or.b64  	%rd125, %rd123, %rd124;
	or.b64  	%rd126, %rd125, %rd122;
	ld.global.u8 	%rd127, [%rd107+4];
	add.s64 	%rd128, %rd109, %rd127;
	ld.const.u8 	%r32, [%rd128];
	ld.global.u8 	%rd129, [%rd107+5];
	add.s64 	%rd130, %rd109, %rd129;
	ld.const.u8 	%rd131, [%rd130];
	shl.b64 	%rd132, %rd126, 4;
	mul.wide.u32 	%rd133, %r32, 4;
	or.b64  	%rd134, %rd132, %rd133;
	or.b64  	%rd135, %rd134, %rd131;
	ld.global.u8 	%rd136, [%rd107+6];
	add.s64 	%rd137, %rd109, %rd136;
	ld.const.u8 	%r33, [%rd137];
	ld.global.u8 	%rd138, [%rd107+7];
	add.s64 	%rd139, %rd109, %rd138;
	ld.const.u8 	%rd140, [%rd139];
	shl.b64 	%rd141, %rd135, 4;
	mul.wide.u32 	%rd142, %r33, 4;
	or.b64  	%rd143, %rd141, %rd142;
	or.b64  	%rd186, %rd143, %rd140;
	add.s32 	%r38, %r38, 8;
$L__BB0_8:
	setp.eq.s32 	%p7, %r7, 0;
	@%p7 bra 	$L__BB0_14;
	and.b32  	%r10, %r16, 3;
	setp.lt.u32 	%p8, %r7, 4;
	@%p8 bra 	$L__BB0_11;
	cvt.u64.u32 	%rd145, %r38;
	add.s64 	%rd146, %rd145, %rd2;
	add.s64 	%rd147, %rd1, %rd146;
	ld.global.u8 	%rd148, [%rd147];
	mov.u64 	%rd149, encode_lookup_d;
	add.s64 	%rd150, %rd149, %rd148;
	ld.const.u8 	%r34, [%rd150];
	ld.global.u8 	%rd151, [%rd147+1];
	add.s64 	%rd152, %rd149, %rd151;
	ld.const.u8 	%rd153, [%rd152];
	shl.b64 	%rd154, %rd186, 4;
	mul.wide.u32 	%rd155, %r34, 4;
	or.b64  	%rd156, %rd154, %rd155;
	or.b64  	%rd157, %rd156, %rd153;
	ld.global.u8 	%rd158, [%rd147+2];
	add.s64 	%rd159, %rd149, %rd158;
	ld.const.u8 	%r35, [%rd159];
	ld.global.u8 	%rd160, [%rd147+3];
	add.s64 	%rd161, %rd149, %rd160;
	ld.const.u8 	%rd162, [%rd161];
	shl.b64 	%rd163, %rd157, 4;
	mul.wide.u32 	%rd164, %r35, 4;
	or.b64  	%rd165, %rd163, %rd164;
	or.b64  	%rd186, %rd165, %rd162;
	add.s32 	%r38, %r38, 4;
$L__BB0_11:
	setp.eq.s32 	%p9, %r10, 0;
	@%p9 bra 	$L__BB0_14;
	cvt.u64.u32 	%rd166, %r38;
	add.s64 	%rd167, %rd166, %rd2;
	add.s64 	%rd184, %rd1, %rd167;
	neg.s32 	%r40, %r10;
	mov.u64 	%rd169, encode_lookup_d;
$L__BB0_13:
	.pragma "nounroll";
	ld.global.u8 	%rd168, [%rd184];
	add.s64 	%rd170, %rd169, %rd168;
	ld.const.u8 	%rd171, [%rd170];
	shl.b64 	%rd172, %rd186, 2;
	or.b64  	%rd186, %rd172, %rd171;
	add.s64 	%rd184, %rd184, 1;
	add.s32 	%r40, %r40, 1;
	setp.ne.s32 	%p10, %r40, 0;
	@%p10 bra 	$L__BB0_13;
$L__BB0_14:
	cvta.to.global.u64 	%rd173, %rd22;
	shl.b64 	%rd174, %rd2, 3;
	add.s64 	%rd175, %rd173, %rd174;
	st.global.u64 	[%rd175], %rd186;
$L__BB0_15:
	ret;

}
	// .globl	_Z18build_edges_kernelPKmmiPmS1_
.visible .entry _Z18build_edges_kernelPKmmiPmS1_(
	.param .u64 .ptr .align 1 _Z18build_edges_kernelPKmmiPmS1__param_0,
	.param .u64 _Z18build_edges_kernelPKmmiPmS1__param_1,
	.param .u32 _Z18build_edges_kernelPKmmiPmS1__param_2,
	.param .u64 .ptr .align 1 _Z18build_edges_kernelPKmmiPmS1__param_3,
	.param .u64 .ptr .align 1 _Z18build_edges_kernelPKmmiPmS1__param_4
)
{
	.reg .pred 	%p<2>;
	.reg .b32 	%r<8>;
	.reg .b64 	%rd<19>;

	ld.param.u64 	%rd2, [_Z18build_edges_kernelPKmmiPmS1__param_0];
	ld.param.u64 	%rd5, [_Z18build_edges_kernelPKmmiPmS1__param_1];
	ld.param.u32 	%r1, [_Z18build_edges_kernelPKmmiPmS1__param_2];
	ld.param.u64 	%rd3, [_Z18build_edges_kernelPKmmiPmS1__param_3];
	ld.param.u64 	%rd4, [_Z18build_edges_kernelPKmmiPmS1__param_4];
	mov.u32 	%r2, %ctaid.x;
	mov.u32 	%r3, %ntid.x;
	mov.u32 	%r4, %tid.x;
	mad.lo.s32 	%r5, %r2, %r3, %r4;
	cvt.u64.u32 	%rd1, %r5;
	setp.le.u64 	%p1, %rd5, %rd1;
	@%p1 bra 	$L__BB1_2;
	cvta.to.global.u64 	%rd6, %rd2;
	cvta.to.global.u64 	%rd7, %rd3;
	cvta.to.global.u64 	%rd8, %rd4;
	shl.b64 	%rd9, %rd1, 3;
	add.s64 	%rd10, %rd6, %rd9;
	ld.global.u64 	%rd11, [%rd10];
	shr.u64 	%rd12, %rd11, 2;
	add.s64 	%rd13, %rd7, %rd9;
	st.global.u64 	[%rd13], %rd12;
	shl.b32 	%r6, %r1, 1;
	add.s32 	%r7, %r6, -2;
	mov.b64 	%rd14, -1;
	shl.b64 	%rd15, %rd14, %r7;
	not.b64 	%rd16, %rd15;
	and.b64  	%rd17, %rd11, %rd16;
	add.s64 	%rd18, %rd8, %rd9;
	st.global.u64 	[%rd18], %rd17;
$L__BB1_2:
	ret;

}


// ===== COMPILED SASS (sm_100) =====

	.target	sm_100

	.elftype	@"ET_EXEC"


//--------------------- .note.nv.tkinfo           --------------------------
	.section	.note.nv.tkinfo,"",@"SHT_NOTE"
	.sectionflags	@"SHF_NOTE_NV_TKINFO"
	.tkinfo
        /*0018*/ 	.word	0x00000002
        /*0030*/ 	.string	""
        /*0030*/ 	.string	"ptxas"
        /*0030*/ 	.string	"Cuda compilation tools, release 13.0, V13.0.88"
        /*0030*/ 	.string	"Build cuda_13.0.r13.0/compiler.36424714_0"
        /*0030*/ 	.string	"-arch sm_100 -m 64 "



//--------------------- .note.nv.cuinfo           --------------------------
	.section	.note.nv.cuinfo,"",@"SHT_NOTE"
	.sectionflags	@"SHF_NOTE_NV_CUINFO"
        /*0018*/ 	.short	0x0002
        /*001a*/ 	.short	0x0064
        /*001c*/ 	.short	0x0082
	.zero		2


//--------------------- .nv.info                  --------------------------
	.section	.nv.info,"",@"SHT_CUDA_INFO"
	.align	4


	//----- nvinfo : EIATTR_REGCOUNT
	.align		4
        /*0000*/ 	.byte	0x04, 0x2f
        /*0002*/ 	.short	(.L_3 - .L_2)
	.align		4
.L_2:
        /*0004*/ 	.word	index@(_Z19encode_kmers_kernelPKcmiPm)
        /*0008*/ 	.word	0x00000020


	//----- nvinfo : EIATTR_FRAME_SIZE
	.align		4
.L_3:
        /*000c*/ 	.byte	0x04, 0x11
        /*000e*/ 	.short	(.L_5 - .L_4)
	.align		4
.L_4:
        /*0010*/ 	.word	index@(_Z19encode_kmers_kernelPKcmiPm)
        /*0014*/ 	.word	0x00000000


	//----- nvinfo : EIATTR_REGCOUNT
	.align		4
.L_5:
        /*0018*/ 	.byte	0x04, 0x2f
        /*001a*/ 	.short	(.L_7 - .L_6)
	.align		4
.L_6:
        /*001c*/ 	.word	index@(_Z18build_edges_kernelPKmmiPmS1_)
        /*0020*/ 	.word	0x0000000c


	//----- nvinfo : EIATTR_FRAME_SIZE
	.align		4
.L_7:
        /*0024*/ 	.byte	0x04, 0x11
        /*0026*/ 	.short	(.L_9 - .L_8)
	.align		4
.L_8:
        /*0028*/ 	.word	index@(_Z18build_edges_kernelPKmmiPmS1_)
        /*002c*/ 	.word	0x00000000


	//----- nvinfo : EIATTR_MIN_STACK_SIZE
	.align		4
.L_9:
        /*0030*/ 	.byte	0x04, 0x12
        /*0032*/ 	.short	(.L_11 - .L_10)
	.align		4
.L_10:
        /*0034*/ 	.word	index@(_Z18build_edges_kernelPKmmiPmS1_)
        /*0038*/ 	.word	0x00000000


	//----- nvinfo : EIATTR_MIN_STACK_SIZE
	.align		4
.L_11:
        /*003c*/ 	.byte	0x04, 0x12
        /*003e*/ 	.short	(.L_13 - .L_12)
	.align		4
.L_12:
        /*0040*/ 	.word	index@(_Z19encode_kmers_kernelPKcmiPm)
        /*0044*/ 	.word	0x00000000
.L_13:


//--------------------- .nv.compat                --------------------------
	.section	.nv.compat,"",@"SHT_CUDA_COMPAT_INFO"
	.align	4
        /*0000*/ 	.byte	0x02, 0x09, 0x00, 0x00, 0x02, 0x02, 0x01, 0x00, 0x02, 0x05, 0x05, 0x00, 0x03, 0x07, 0x01, 0x01
        /*0010*/ 	.byte	0x02, 0x03, 0x00, 0x00, 0x02, 0x06, 0x01, 0x00, 0x04, 0x0b, 0x08, 0x00, 0x09, 0x00, 0x00, 0x00
        /*0020*/ 	.byte	0x00, 0x00, 0x00, 0x00


//--------------------- .nv.info._Z18build_edges_kernelPKmmiPmS1_ --------------------------
	.section	.nv.info._Z18build_edges_kernelPKmmiPmS1_,"",@"SHT_CUDA_INFO"
	.sectionflags	@""
	.align	4


	//----- nvinfo : EIATTR_CUDA_API_VERSION
	.align		4
        /*0000*/ 	.byte	0x04, 0x37
        /*0002*/ 	.short	(.L_15 - .L_14)
.L_14:
        /*0004*/ 	.word	0x00000082


	//----- nvinfo : EIATTR_KPARAM_INFO
	.align		4
.L_15:
        /*0008*/ 	.byte	0x04, 0x17
        /*000a*/ 	.short	(.L_17 - .L_16)
.L_16:
        /*000c*/ 	.word	0x00000000
        /*0010*/ 	.short	0x0004
        /*0012*/ 	.short	0x0020
        /*0014*/ 	.byte	0x00, 0xf5, 0x21, 0x00


	//----- nvinfo : EIATTR_KPARAM_INFO
	.align		4
.L_17:
        /*0018*/ 	.byte	0x04, 0x17
        /*001a*/ 	.short	(.L_19 - .L_18)
.L_18:
        /*001c*/ 	.word	0x00000000
        /*0020*/ 	.short	0x0003
        /*0022*/ 	.short	0x0018
        /*0024*/ 	.byte	0x00, 0xf5, 0x21, 0x00


	//----- nvinfo : EIATTR_KPARAM_INFO
	.align		4
.L_19:
        /*0028*/ 	.byte	0x04, 0x17
        /*002a*/ 	.short	(.L_21 - .L_20)
.L_20:
        /*002c*/ 	.word	0x00000000
        /*0030*/ 	.short	0x0002
        /*0032*/ 	.short	0x0010
        /*0034*/ 	.byte	0x00, 0xf0, 0x11, 0x00


	//----- nvinfo : EIATTR_KPARAM_INFO
	.align		4
.L_21:
        /*0038*/ 	.byte	0x04, 0x17
        /*003a*/ 	.short	(.L_23 - .L_22)
.L_22:
        /*003c*/ 	.word	0x00000000
        /*0040*/ 	.short	0x0001
        /*0042*/ 	.short	0x0008
        /*0044*/ 	.byte	0x00, 0xf0, 0x21, 0x00


	//----- nvinfo : EIATTR_KPARAM_INFO
	.align		4
.L_23:
        /*0048*/ 	.byte	0x04, 0x17
        /*004a*/ 	.short	(.L_25 - .L_24)
.L_24:
        /*004c*/ 	.word	0x00000000
        /*0050*/ 	.short	0x0000
        /*0052*/ 	.short	0x0000
        /*0054*/ 	.byte	0x00, 0xf5, 0x21, 0x00


	//----- nvinfo : EIATTR_SPARSE_MMA_MASK
	.align		4
.L_25:
        /*0058*/ 	.byte	0x03, 0x50
        /*005a*/ 	.short	0x0000


	//----- nvinfo : EIATTR_MAXREG_COUNT
	.align		4
        /*005c*/ 	.byte	0x03, 0x1b
        /*005e*/ 	.short	0x00ff


	//----- nvinfo : EIATTR_MERCURY_ISA_VERSION
	.align		4
        /*0060*/ 	.byte	0x03, 0x5f
        /*0062*/ 	.short	0x0101


	//----- nvinfo : EIATTR_VRC_CTA_INIT_COUNT
	.align		4
        /*0064*/ 	.byte	0x02, 0x4a
	.zero		1
	.zero		1


	//----- nvinfo : EIATTR_EXIT_INSTR_OFFSETS
	.align		4
        /*0068*/ 	.byte	0x04, 0x1c
        /*006a*/ 	.short	(.L_27 - .L_26)


	//   ....[0]....
.L_26:
        /*006c*/ 	.word	0x00000080


	//   ....[1]....
        /*0070*/ 	.word	0x00000210


	//----- nvinfo : EIATTR_CBANK_PARAM_SIZE
	.align		4
.L_27:
        /*0074*/ 	.byte	0x03, 0x19
        /*0076*/ 	.short	0x0028


	//----- nvinfo : EIATTR_PARAM_CBANK
	.align		4
        /*0078*/ 	.byte	0x04, 0x0a
        /*007a*/ 	.short	(.L_29 - .L_28)
	.align		4
.L_28:
        /*007c*/ 	.word	index@(.nv.constant0._Z18build_edges_kernelPKmmiPmS1_)
        /*0080*/ 	.short	0x0380
        /*0082*/ 	.short	0x0028


	//----- nvinfo : EIATTR_SW_WAR
	.align		4
.L_29:
        /*0084*/ 	.byte	0x04, 0x36
        /*0086*/ 	.short	(.L_31 - .L_30)
.L_30:
        /*0088*/ 	.word	0x00000008
.L_31:


//--------------------- .nv.info._Z19encode_kmers_kernelPKcmiPm --------------------------
	.section	.nv.info._Z19encode_kmers_kernelPKcmiPm,"",@"SHT_CUDA_INFO"
	.sectionflags	@""
	.align	4


	//----- nvinfo : EIATTR_CUDA_API_VERSION
	.align		4
        /*0000*/ 	.byte	0x04, 0x37
        /*0002*/ 	.short	(.L_33 - .L_32)
.L_32:
        /*0004*/ 	.word	0x00000082


	//----- nvinfo : EIATTR_KPARAM_INFO
	.align		4
.L_33:
        /*0008*/ 	.byte	0x04, 0x17
        /*000a*/ 	.short	(.L_35 - .L_34)
.L_34:
        /*000c*/ 	.word	0x00000000
        /*0010*/ 	.short	0x0003
        /*0012*/ 	.short	0x0018
        /*0014*/ 	.byte	0x00, 0xf5, 0x21, 0x00


	//----- nvinfo : EIATTR_KPARAM_INFO
	.align		4
.L_35:
        /*0018*/ 	.byte	0x04, 0x17
        /*001a*/ 	.short	(.L_37 - .L_36)
.L_36:
        /*001c*/ 	.word	0x00000000
        /*0020*/ 	.short	0x0002
        /*0022*/ 	.short	0x0010
        /*0024*/ 	.byte	0x00, 0xf0, 0x11, 0x00


	//----- nvinfo : EIATTR_KPARAM_INFO
	.align		4
.L_37:
        /*0028*/ 	.byte	0x04, 0x17
        /*002a*/ 	.short	(.L_39 - .L_38)
.L_38:
        /*002c*/ 	.word	0x00000000
        /*0030*/ 	.short	0x0001
        /*0032*/ 	.short	0x0008
        /*0034*/ 	.byte	0x00, 0xf0, 0x21, 0x00


	//----- nvinfo : EIATTR_KPARAM_INFO
	.align		4
.L_39:
        /*0038*/ 	.byte	0x04, 0x17
        /*003a*/ 	.short	(.L_41 - .L_40)
.L_40:
        /*003c*/ 	.word	0x00000000
        /*0040*/ 	.short	0x0000
        /*0042*/ 	.short	0x0000
        /*0044*/ 	.byte	0x00, 0xf5, 0x21, 0x00


	//----- nvinfo : EIATTR_SPARSE_MMA_MASK
	.align		4
.L_41:
        /*0048*/ 	.byte	0x03, 0x50
        /*004a*/ 	.short	0x0000


	//----- nvinfo : EIATTR_MAXREG_COUNT
	.align		4
        /*004c*/ 	.byte	0x03, 0x1b
        /*004e*/ 	.short	0x00ff


	//----- nvinfo : EIATTR_MERCURY_ISA_VERSION
	.align		4
        /*0050*/ 	.byte	0x03, 0x5f
        /*0052*/ 	.short	0x0101


	//----- nvinfo : EIATTR_VRC_CTA_INIT_COUNT
	.align		4
        /*0054*/ 	.byte	0x02, 0x4a
	.zero		1
	.zero		1


	//----- nvinfo : EIATTR_EXIT_INSTR_OFFSETS
	.align		4
        /*0058*/ 	.byte	0x04, 0x1c
        /*005a*/ 	.short	(.L_43 - .L_42)


	//   ....[0]....
.L_42:
        /*005c*/ 	.word	0x000000b0


	//   ....[1]....
        /*0060*/ 	.word	0x00000ca0


	//----- nvinfo : EIATTR_CBANK_PARAM_SIZE
	.align		4
.L_43:
        /*0064*/ 	.byte	0x03, 0x19
        /*0066*/ 	.short	0x0020


	//----- nvinfo : EIATTR_PARAM_CBANK
	.align		4
        /*0068*/ 	.byte	0x04, 0x0a
        /*006a*/ 	.short	(.L_45 - .L_44)
	.align		4
.L_44:
        /*006c*/ 	.word	index@(.nv.constant0._Z19encode_kmers_kernelPKcmiPm)
        /*0070*/ 	.short	0x0380
        /*0072*/ 	.short	0x0020


	//----- nvinfo : EIATTR_SW_WAR
	.align		4
.L_45:
        /*0074*/ 	.byte	0x04, 0x36
        /*0076*/ 	.short	(.L_47 - .L_46)
.L_46:
        /*0078*/ 	.word	0x00000008
.L_47:


//--------------------- .nv.callgraph             --------------------------
	.section	.nv.callgraph,"",@"SHT_CUDA_CALLGRAPH"
	.align	4
	.sectionentsize	8
	.align		4
        /*0000*/ 	.word	0x00000000
	.align		4
        /*0004*/ 	.word	0xffffffff
	.align		4
        /*0008*/ 	.word	0x00000000
	.align		4
        /*000c*/ 	.word	0xfffffffe
	.align		4
        /*0010*/ 	.word	0x00000000
	.align		4
        /*0014*/ 	.word	0xfffffffd
	.align		4
        /*0018*/ 	.word	0x00000000
	.align		4
        /*001c*/ 	.word	0xfffffffc


//--------------------- .nv.constant3             --------------------------
	.section	.nv.constant3,"a",@progbits
.nv.constant3:
	.type		encode_lookup_d,@object
	.size		encode_lookup_d,(decode_lookup_d - encode_lookup_d)
encode_lookup_d:
	.zero		256
	.type		decode_lookup_d,@object
	.size		decode_lookup_d,(.L_1 - decode_lookup_d)
decode_lookup_d:
	.zero		4
.L_1:


//--------------------- .text._Z18build_edges_kernelPKmmiPmS1_ --------------------------
	.section	.text._Z18build_edges_kernelPKmmiPmS1_,"ax",@progbits
	.align	128
        .global         _Z18build_edges_kernelPKmmiPmS1_
        .type           _Z18build_edges_kernelPKmmiPmS1_,@function
        .size           _Z18build_edges_kernelPKmmiPmS1_,(.L_x_8 - _Z18build_edges_kernelPKmmiPmS1_)
        .other          _Z18build_edges_kernelPKmmiPmS1_,@"STO_CUDA_ENTRY STV_DEFAULT"
_Z18build_edges_kernelPKmmiPmS1_:
.text._Z18build_edges_kernelPKmmiPmS1_:
[----:B------:R-:W-:Y:S01]  /*0000*/  LDC R1, c[0x0][0x37c] ;  /* 0x0000df00ff017b82 */ /* 0x000fe20000000800 */
[----:B------:R-:W0:Y:S07]  /*0010*/  S2R R3, SR_TID.X ;  /* 0x0000000000037919 */ /* 0x000e2e0000002100 */
[----:B------:R-:W0:Y:S01]  /*0020*/  S2UR UR4, SR_CTAID.X ;  /* 0x00000000000479c3 */ /* 0x000e220000002500 */
[----:B------:R-:W1:Y:S07]  /*0030*/  LDCU.64 UR6, c[0x0][0x388] ;  /* 0x00007100ff0677ac */ /* 0x000e6e0008000a00 */
[----:B------:R-:W0:Y:S02]  /*0040*/  LDC R0, c[0x0][0x360] ;  /* 0x0000d800ff007b82 */ /* 0x000e240000000800 */
[----:B0-----:R-:W-:-:S05]  /*0050*/  IMAD R0, R0, UR4, R3 ;  /* 0x0000000400007c24 */ /* 0x001fca000f8e0203 */
[----:B-1----:R-:W-:-:S04]  /*0060*/  ISETP.GE.U32.AND P0, PT, R0, UR6, PT ;  /* 0x0000000600007c0c */ /* 0x002fc8000bf06070 */
[----:B------:R-:W-:-:S13]  /*0070*/  ISETP.GE.U32.AND.EX P0, PT, RZ, UR7, PT, P0 ;  /* 0x00000007ff007c0c */ /* 0x000fda000bf06100 */
[----:B------:R-:W-:Y:S05]  /*0080*/  @P0 EXIT ;  /* 0x000000000000094d */ /* 0x000fea0003800000 */
[----:B------:R-:W0:Y:S01]  /*0090*/  LDCU.64 UR4, c[0x0][0x380] ;  /* 0x00007000ff0477ac */ /* 0x000e220008000a00 */
[----:B------:R-:W-:Y:S01]  /*00a0*/  IMAD.SHL.U32 R8, R0, 0x8, RZ ;  /* 0x0000000800087824 */ /* 0x000fe200078e00ff */
[----:B------:R-:W-:Y:S01]  /*00b0*/  SHF.R.U32.HI R0, RZ, 0x1d, R0 ;  /* 0x0000001dff007819 */ /* 0x000fe20000011600 */
[----:B------:R-:W1:Y:S01]  /*00c0*/  LDCU.64 UR6, c[0x0][0x358] ;  /* 0x00006b00ff0677ac */ /* 0x000e620008000a00 */
[----:B------:R-:W2:Y:S01]  /*00d0*/  LDCU.64 UR8, c[0x0][0x398] ;  /* 0x00007300ff0877ac */ /* 0x000ea20008000a00 */
[----:B------:R-:W3:Y:S01]  /*00e0*/  LDCU.64 UR10, c[0x0][0x3a0] ;  /* 0x00007400ff0a77ac */ /* 0x000ee20008000a00 */
[----:B0-----:R-:W-:Y:S01]  /*00f0*/  IADD3 R2, P0, PT, R8, UR4, RZ ;  /* 0x0000000408027c10 */ /* 0x001fe2000ff1e0ff */
[----:B------:R-:W0:Y:S03]  /*0100*/  LDCU UR4, c[0x0][0x390] ;  /* 0x00007200ff0477ac */ /* 0x000e260008000800 */
[----:B------:R-:W-:-:S06]  /*0110*/  IADD3.X R3, PT, PT, R0, UR5, RZ, P0, !PT ;  /* 0x0000000500037c10 */ /* 0x000fcc00087fe4ff */
[----:B-1----:R-:W4:Y:S01]  /*0120*/  LDG.E.64 R2, desc[UR6][R2.64] ;  /* 0x0000000602027981 */ /* 0x002f22000c1e1b00 */
[----:B------:R-:W-:Y:S01]  /*0130*/  UMOV UR5, 0xffffffff ;  /* 0xffffffff00057882 */ /* 0x000fe20000000000 */
[C---:B--2---:R-:W-:Y:S02]  /*0140*/  IADD3 R6, P0, PT, R8.reuse, UR8, RZ ;  /* 0x0000000808067c10 */ /* 0x044fe4000ff1e0ff */
[----:B---3--:R-:W-:Y:S02]  /*0150*/  IADD3 R8, P1, PT, R8, UR10, RZ ;  /* 0x0000000a08087c10 */ /* 0x008fe4000ff3e0ff */
[C---:B------:R-:W-:Y:S02]  /*0160*/  IADD3.X R7, PT, PT, R0.reuse, UR9, RZ, P0, !PT ;  /* 0x0000000900077c10 */ /* 0x040fe400087fe4ff */
[----:B------:R-:W-:Y:S01]  /*0170*/  IADD3.X R9, PT, PT, R0, UR11, RZ, P1, !PT ;  /* 0x0000000b00097c10 */ /* 0x000fe20008ffe4ff */
[----:B0-----:R-:W-:-:S04]  /*0180*/  ULEA UR4, UR4, 0xfffffffe, 0x1 ;  /* 0xfffffffe04047891 */ /* 0x001fc8000f8e08ff */
[----:B------:R-:W-:Y:S02]  /*0190*/  USHF.L.U32 UR8, UR5, UR4, URZ ;  /* 0x0000000405087299 */ /* 0x000fe400080006ff */
[----:B------:R-:W-:Y:S01]  /*01a0*/  USHF.L.U64.HI UR4, UR5, UR4, 0xffffffff ;  /* 0xffffffff05047499 */ /* 0x000fe20008010204 */
[C-C-:B----4-:R-:W-:Y:S02]  /*01b0*/  SHF.R.U64 R4, R2.reuse, 0x2, R3.reuse ;  /* 0x0000000202047819 */ /* 0x150fe40000001203 */
[----:B------:R-:W-:Y:S02]  /*01c0*/  SHF.R.U32.HI R5, RZ, 0x2, R3 ;  /* 0x00000002ff057819 */ /* 0x000fe40000011603 */
[----:B------:R-:W-:Y:S02]  /*01d0*/  LOP3.LUT R2, R2, UR8, RZ, 0x30, !PT ;  /* 0x0000000802027c12 */ /* 0x000fe4000f8e30ff */
[----:B------:R-:W-:Y:S01]  /*01e0*/  LOP3.LUT R3, R3, UR4, RZ, 0x30, !PT ;  /* 0x0000000403037c12 */ /* 0x000fe2000f8e30ff */
[----:B------:R-:W-:Y:S04]  /*01f0*/  STG.E.64 desc[UR6][R6.64], R4 ;  /* 0x0000000406007986 */ /* 0x000fe8000c101b06 */
[----:B------:R-:W-:Y:S01]  /*0200*/  STG.E.64 desc[UR6][R8.64], R2 ;  /* 0x0000000208007986 */ /* 0x000fe2000c101b06 */
[----:B------:R-:W-:Y:S05]  /*0210*/  EXIT ;  /* 0x000000000000794d */ /* 0x000fea0003800000 */
.L_x_0:
[----:B------:R-:W-:-:S00]  /*0220*/  BRA `(.L_x_0) ;  /* 0xfffffffc00fc7947 */ /* 0x000fc0000383ffff */
[----:B------:R-:W-:-:S00]  /*0230*/  NOP ;  /* 0x0000000000007918 */ /* 0x000fc00000000000 */
        /* <DEDUP_REMOVED lines=12> */
.L_x_8:


//--------------------- .text._Z19encode_kmers_kernelPKcmiPm --------------------------
	.section	.text._Z19encode_kmers_kernelPKcmiPm,"ax",@progbits
	.align	128
        .global         _Z19encode_kmers_kernelPKcmiPm
        .type           _Z19encode_kmers_kernelPKcmiPm,@function
        .size           _Z19encode_kmers_kernelPKcmiPm,(.L_x_9 - _Z19encode_kmers_kernelPKcmiPm)
        .other          _Z19encode_kmers_kernelPKcmiPm,@"STO_CUDA_ENTRY STV_DEFAULT"
_Z19encode_kmers_kernelPKcmiPm:
.text._Z19encode_kmers_kernelPKcmiPm:
[----:B------:R-:W-:Y:S01]  /*0000*/  LDC R1, c[0x0][0x37c] ;  /* 0x0000df00ff017b82 */ /* 0x000fe20000000800 */
[----:B------:R-:W0:Y:S07]  /*0010*/  S2R R2, SR_TID.X ;  /* 0x0000000000027919 */ /* 0x000e2e0000002100 */
[----:B------:R-:W0:Y:S01]  /*0020*/  S2UR UR4, SR_CTAID.X ;  /* 0x00000000000479c3 */ /* 0x000e220000002500 */
[----:B------:R-:W1:Y:S07]  /*0030*/  LDCU.64 UR6, c[0x0][0x388] ;  /* 0x00007100ff0677ac */ /* 0x000e6e0008000a00 */
[----:B------:R-:W0:Y:S08]  /*0040*/  LDC R7, c[0x0][0x360] ;  /* 0x0000d800ff077b82 */ /* 0x000e300000000800 */
[----:B------:R-:W2:Y:S01]  /*0050*/  LDC R0, c[0x0][0x390] ;  /* 0x0000e400ff007b82 */ /* 0x000ea20000000800 */
[----:B0-----:R-:W-:-:S05]  /*0060*/  IMAD R7, R7, UR4, R2 ;  /* 0x0000000407077c24 */ /* 0x001fca000f8e0202 */
[----:B--2---:R-:W-:-:S04]  /*0070*/  IADD3 R2, P1, PT, R7, R0, RZ ;  /* 0x0000000007027210 */ /* 0x004fc80007f3e0ff */
[----:B-1----:R-:W-:Y:S02]  /*0080*/  ISETP.GT.U32.AND P0, PT, R2, UR6, PT ;  /* 0x0000000602007c0c */ /* 0x002fe4000bf04070 */
[----:B------:R-:W-:-:S04]  /*0090*/  LEA.HI.X.SX32 R2, R0, RZ, 0x1, P1 ;  /* 0x000000ff00027211 */ /* 0x000fc800008f0eff */
[----:B------:R-:W-:-:S13]  /*00a0*/  ISETP.GT.U32.AND.EX P0, PT, R2, UR7, PT, P0 ;  /* 0x0000000702007c0c */ /* 0x000fda000bf04100 */
[----:B------:R-:W-:Y:S05]  /*00b0*/  @P0 EXIT ;  /* 0x000000000000094d */ /* 0x000fea0003800000 */
[----:B------:R-:W-:Y:S01]  /*00c0*/  ISETP.GE.AND P0, PT, R0, 0x1, PT ;  /* 0x000000010000780c */ /* 0x000fe20003f06270 */
[----:B------:R-:W0:Y:S01]  /*00d0*/  LDCU.64 UR4, c[0x0][0x358] ;  /* 0x00006b00ff0477ac */ /* 0x000e220008000a00 */
[----:B------:R-:W-:Y:S02]  /*00e0*/  IMAD.MOV.U32 R14, RZ, RZ, RZ ;  /* 0x000000ffff0e7224 */ /* 0x000fe400078e00ff */
[----:B------:R-:W-:-:S09]  /*00f0*/  IMAD.MOV.U32 R25, RZ, RZ, RZ ;  /* 0x000000ffff197224 */ /* 0x000fd200078e00ff */
[----:B------:R-:W-:Y:S05]  /*0100*/  @!P0 BRA `(.L_x_1) ;  /* 0x0000000800d08947 */ /* 0x000fea0003800000 */
[C---:B------:R-:W-:Y:S01]  /*0110*/  ISETP.GE.U32.AND P1, PT, R0.reuse, 0x10, PT ;  /* 0x000000100000780c */ /* 0x040fe20003f26070 */
[----:B------:R-:W-:Y:S01]  /*0120*/  IMAD.MOV.U32 R14, RZ, RZ, RZ ;  /* 0x000000ffff0e7224 */ /* 0x000fe200078e00ff */
[----:B------:R-:W-:Y:S01]  /*0130*/  LOP3.LUT R22, R0, 0xf, RZ, 0xc0, !PT ;  /* 0x0000000f00167812 */ /* 0x000fe200078ec0ff */
[----:B------:R-:W-:Y:S02]  /*0140*/  IMAD.MOV.U32 R25, RZ, RZ, RZ ;  /* 0x000000ffff197224 */ /* 0x000fe400078e00ff */
[----:B------:R-:W-:Y:S01]  /*0150*/  IMAD.MOV.U32 R6, RZ, RZ, RZ ;  /* 0x000000ffff067224 */ /* 0x000fe200078e00ff */
[----:B------:R-:W-:-:S07]  /*0160*/  ISETP.NE.AND P0, PT, R22, RZ, PT ;  /* 0x000000ff1600720c */ /* 0x000fce0003f05270 */
[----:B------:R-:W-:Y:S06]  /*0170*/  @!P1 BRA `(.L_x_2) ;  /* 0x0000000400549947 */ /* 0x000fec0003800000 */
[----:B------:R-:W1:Y:S01]  /*0180*/  LDCU.64 UR6, c[0x0][0x380] ;  /* 0x00007000ff0677ac */ /* 0x000e620008000a00 */
[----:B------:R-:W-:Y:S01]  /*0190*/  LOP3.LUT R6, R0, 0x7ffffff0, RZ, 0xc0, !PT ;  /* 0x7ffffff000067812 */ /* 0x000fe200078ec0ff */
[----:B------:R-:W-:Y:S02]  /*01a0*/  IMAD.MOV.U32 R14, RZ, RZ, RZ ;  /* 0x000000ffff0e7224 */ /* 0x000fe400078e00ff */
[----:B------:R-:W-:Y:S02]  /*01b0*/  IMAD.MOV.U32 R25, RZ, RZ, RZ ;  /* 0x000000ffff197224 */ /* 0x000fe400078e00ff */
[----:B------:R-:W-:Y:S01]  /*01c0*/  IMAD.MOV R24, RZ, RZ, -R6 ;  /* 0x000000ffff187224 */ /* 0x000fe200078e0a06 */
[----:B-1----:R-:W-:-:S04]  /*01d0*/  IADD3 R2, P1, PT, R7, UR6, RZ ;  /* 0x0000000607027c10 */ /* 0x002fc8000ff3e0ff */
[----:B------:R-:W-:-:S04]  /*01e0*/  IADD3 R2, P2, PT, R2, 0x7, RZ ;  /* 0x0000000702027810 */ /* 0x000fc80007f5e0ff */
[----:B------:R-:W-:-:S09]  /*01f0*/  IADD3.X R3, PT, PT, RZ, UR7, RZ, P2, P1 ;  /* 0x00000007ff037c10 */ /* 0x000fd200097e24ff */
.L_x_3:
[----:B0-----:R-:W2:Y:S04]  /*0200*/  LDG.E.U8 R27, desc[UR4][R2.64+-0x7] ;  /* 0xfffff904021b7981 */ /* 0x001ea8000c1e1100 */
[----:B------:R-:W3:Y:S04]  /*0210*/  LDG.E.U8 R28, desc[UR4][R2.64+-0x6] ;  /* 0xfffffa04021c7981 */ /* 0x000ee8000c1e1100 */
[----:B------:R-:W4:Y:S04]  /*0220*/  LDG.E.U8 R20, desc[UR4][R2.64+-0x5] ;  /* 0xfffffb0402147981 */ /* 0x000f28000c1e1100 */
[----:B------:R-:W5:Y:S04]  /*0230*/  LDG.E.U8 R19, desc[UR4][R2.64+-0x4] ;  /* 0xfffffc0402137981 */ /* 0x000f68000c1e1100 */
        /* <DEDUP_REMOVED lines=11> */
[----:B------:R0:W5:Y:S01]  /*02f0*/  LDG.E.U8 R12, desc[UR4][R2.64+0x8] ;  /* 0x00000804020c7981 */ /* 0x000162000c1e1100 */
[C---:B------:R-:W-:Y:S01]  /*0300*/  IMAD.SHL.U32 R29, R14.reuse, 0x10, RZ ;  /* 0x000000100e1d7824 */ /* 0x040fe200078e00ff */
[----:B------:R-:W-:Y:S01]  /*0310*/  SHF.L.U64.HI R25, R14, 0x4, R25 ;  /* 0x000000040e197819 */ /* 0x000fe20000010219 */
[----:B------:R-:W-:-:S05]  /*0320*/  VIADD R24, R24, 0x10 ;  /* 0x0000001018187836 */ /* 0x000fca0000000000 */
[----:B------:R-:W-:Y:S02]  /*0330*/  ISETP.NE.AND P1, PT, R24, RZ, PT ;  /* 0x000000ff1800720c */ /* 0x000fe40003f25270 */
[----:B0-----:R-:W-:-:S05]  /*0340*/  IADD3 R2, P2, PT, R2, 0x10, RZ ;  /* 0x0000001002027810 */ /* 0x001fca0007f5e0ff */
[----:B------:R-:W-:Y:S01]  /*0350*/  IMAD.X R3, RZ, RZ, R3, P2 ;  /* 0x000000ffff037224 */ /* 0x000fe200010e0603 */
[----:B--2---:R-:W0:Y:S08]  /*0360*/  LDC.U8 R4, c[0x3][R27] ;  /* 0x00c000001b047b82 */ /* 0x004e300000000000 */
[----:B---3--:R-:W1:Y:S08]  /*0370*/  LDC.U8 R23, c[0x3][R28] ;  /* 0x00c000001c177b82 */ /* 0x008e700000000000 */
[----:B----4-:R-:W2:Y:S08]  /*0380*/  LDC.U8 R20, c[0x3][R20] ;  /* 0x00c0000014147b82 */ /* 0x010eb00000000000 */
[----:B-----5:R-:W3:Y:S08]  /*0390*/  LDC.U8 R19, c[0x3][R19] ;  /* 0x00c0000013137b82 */ /* 0x020ef00000000000 */
[----:B------:R-:W4:Y:S08]  /*03a0*/  LDC.U8 R18, c[0x3][R18] ;  /* 0x00c0000012127b82 */ /* 0x000f300000000000 */
[----:B------:R-:W5:Y:S08]  /*03b0*/  LDC.U8 R11, c[0x3][R11] ;  /* 0x00c000000b0b7b82 */ /* 0x000f700000000000 */
[----:B------:R-:W5:Y:S01]  /*03c0*/  LDC.U8 R10, c[0x3][R10] ;  /* 0x00c000000a0a7b82 */ /* 0x000f620000000000 */
[----:B0-----:R-:W-:-:S05]  /*03d0*/  IMAD.WIDE.U32 R4, R4, 0x4, RZ ;  /* 0x0000000404047825 */ /* 0x001fca00078e00ff */
[----:B------:R-:W-:Y:S02]  /*03e0*/  LOP3.LUT R25, R25, R5, RZ, 0xfc, !PT ;  /* 0x0000000519197212 */ /* 0x000fe400078efcff */
[----:B------:R-:W0:Y:S01]  /*03f0*/  LDC.U8 R9, c[0x3][R9] ;  /* 0x00c0000009097b82 */ /* 0x000e220000000000 */
[----:B-1----:R-:W-:-:S04]  /*0400*/  LOP3.LUT R23, R23, R29, R4, 0xfe, !PT ;  /* 0x0000001d17177212 */ /* 0x002fc800078efe04 */
[C---:B------:R-:W-:Y:S01]  /*0410*/  SHF.L.U64.HI R29, R23.reuse, 0x4, R25 ;  /* 0x00000004171d7819 */ /* 0x040fe20000010219 */
[----:B------:R-:W-:Y:S02]  /*0420*/  IMAD.SHL.U32 R25, R23, 0x10, RZ ;  /* 0x0000001017197824 */ /* 0x000fe400078e00ff */
[----:B------:R-:W1:Y:S01]  /*0430*/  LDC.U8 R8, c[0x3][R8] ;  /* 0x00c0000008087b82 */ /* 0x000e620000000000 */
[----:B--2---:R-:W-:-:S05]  /*0440*/  IMAD.WIDE.U32 R4, R20, 0x4, RZ ;  /* 0x0000000414047825 */ /* 0x004fca00078e00ff */
[----:B------:R-:W-:Y:S02]  /*0450*/  LOP3.LUT R23, R29, R5, RZ, 0xfc, !PT ;  /* 0x000000051d177212 */ /* 0x000fe400078efcff */
[----:B------:R-:W2:Y:S01]  /*0460*/  LDC.U8 R13, c[0x3][R13] ;  /* 0x00c000000d0d7b82 */ /* 0x000ea20000000000 */
[----:B---3--:R-:W-:-:S04]  /*0470*/  LOP3.LUT R20, R19, R25, R4, 0xfe, !PT ;  /* 0x0000001913147212 */ /* 0x008fc800078efe04 */
[----:B------:R-:W-:-:S03]  /*0480*/  SHF.L.U64.HI R19, R20, 0x4, R23 ;  /* 0x0000000414137819 */ /* 0x000fc60000010217 */
[----:B------:R-:W3:Y:S01]  /*0490*/  LDC.U8 R14, c[0x3][R26] ;  /* 0x00c000001a0e7b82 */ /* 0x000ee20000000000 */
[----:B----4-:R-:W-:-:S04]  /*04a0*/  IMAD.WIDE.U32 R4, R18, 0x4, RZ ;  /* 0x0000000412047825 */ /* 0x010fc800078e00ff */
[----:B------:R-:W-:Y:S01]  /*04b0*/  IMAD.SHL.U32 R18, R20, 0x10, RZ ;  /* 0x0000001014127824 */ /* 0x000fe200078e00ff */
[----:B------:R-:W-:Y:S02]  /*04c0*/  LOP3.LUT R5, R19, R5, RZ, 0xfc, !PT ;  /* 0x0000000513057212 */ /* 0x000fe400078efcff */
[----:B------:R-:W4:Y:S02]  /*04d0*/  LDC.U8 R15, c[0x3][R15] ;  /* 0x00c000000f0f7b82 */ /* 0x000f240000000000 */
[----:B-----5:R-:W-:-:S04]  /*04e0*/  LOP3.LUT R4, R11, R18, R4, 0xfe, !PT ;  /* 0x000000120b047212 */ /* 0x020fc800078efe04 */
[C---:B------:R-:W-:Y:S01]  /*04f0*/  SHF.L.U64.HI R5, R4.reuse, 0x4, R5 ;  /* 0x0000000404057819 */ /* 0x040fe20000010205 */
[----:B------:R-:W-:Y:S01]  /*0500*/  IMAD.SHL.U32 R4, R4, 0x10, RZ ;  /* 0x0000001004047824 */ /* 0x000fe200078e00ff */
[----:B------:R-:W5:Y:S01]  /*0510*/  LDC.U8 R21, c[0x3][R21] ;  /* 0x00c0000015157b82 */ /* 0x000f620000000000 */
[----:B------:R-:W-:-:S05]  /*0520*/  IMAD.WIDE.U32 R10, R10, 0x4, RZ ;  /* 0x000000040a0a7825 */ /* 0x000fca00078e00ff */
[----:B------:R-:W-:Y:S02]  /*0530*/  LOP3.LUT R5, R5, R11, RZ, 0xfc, !PT ;  /* 0x0000000b05057212 */ /* 0x000fe400078efcff */
[----:B------:R-:W5:Y:S01]  /*0540*/  LDC.U8 R17, c[0x3][R17] ;  /* 0x00c0000011117b82 */ /* 0x000f620000000000 */
[----:B0-----:R-:W-:-:S04]  /*0550*/  LOP3.LUT R4, R9, R4, R10, 0xfe, !PT ;  /* 0x0000000409047212 */ /* 0x001fc800078efe0a */
[C---:B------:R-:W-:Y:S01]  /*0560*/  SHF.L.U64.HI R5, R4.reuse, 0x4, R5 ;  /* 0x0000000404057819 */ /* 0x040fe20000010205 */
[----:B------:R-:W-:Y:S02]  /*0570*/  IMAD.SHL.U32 R4, R4, 0x10, RZ ;  /* 0x0000001004047824 */ /* 0x000fe400078e00ff */
[----:B------:R-:W0:Y:S01]  /*0580*/  LDC.U8 R16, c[0x3][R16] ;  /* 0x00c0000010107b82 */ /* 0x000e220000000000 */
[----:B-1----:R-:W-:-:S05]  /*0590*/  IMAD.WIDE.U32 R8, R8, 0x4, RZ ;  /* 0x0000000408087825 */ /* 0x002fca00078e00ff */
[----:B------:R-:W-:Y:S02]  /*05a0*/  LOP3.LUT R10, R5, R9, RZ, 0xfc, !PT ;  /* 0x00000009050a7212 */ /* 0x000fe400078efcff */
[----:B------:R-:W1:Y:S01]  /*05b0*/  LDC.U8 R12, c[0x3][R12] ;  /* 0x00c000000c0c7b82 */ /* 0x000e620000000000 */
[----:B--2---:R-:W-:-:S04]  /*05c0*/  LOP3.LUT R9, R13, R4, R8, 0xfe, !PT ;  /* 0x000000040d097212 */ /* 0x004fc800078efe08 */
[C---:B------:R-:W-:Y:S01]  /*05d0*/  SHF.L.U64.HI R11, R9.reuse, 0x4, R10 ;  /* 0x00000004090b7819 */ /* 0x040fe2000001020a */
[----:B------:R-:W-:Y:S02]  /*05e0*/  IMAD.SHL.U32 R9, R9, 0x10, RZ ;  /* 0x0000001009097824 */ /* 0x000fe400078e00ff */
[----:B---3--:R-:W-:-:S05]  /*05f0*/  IMAD.WIDE.U32 R4, R14, 0x4, RZ ;  /* 0x000000040e047825 */ /* 0x008fca00078e00ff */
[----:B------:R-:W-:Y:S02]  /*0600*/  LOP3.LUT R8, R11, R5, RZ, 0xfc, !PT ;  /* 0x000000050b087212 */ /* 0x000fe400078efcff */
[----:B----4-:R-:W-:-:S04]  /*0610*/  LOP3.LUT R15, R15, R9, R4, 0xfe, !PT ;  /* 0x000000090f0f7212 */ /* 0x010fc800078efe04 */
[C---:B------:R-:W-:Y:S01]  /*0620*/  SHF.L.U64.HI R11, R15.reuse, 0x4, R8 ;  /* 0x000000040f0b7819 */ /* 0x040fe20000010208 */
[----:B------:R-:W-:Y:S02]  /*0630*/  IMAD.SHL.U32 R9, R15, 0x10, RZ ;  /* 0x000000100f097824 */ /* 0x000fe400078e00ff */
[----:B-----5:R-:W-:-:S05]  /*0640*/  IMAD.WIDE.U32 R4, R21, 0x4, RZ ;  /* 0x0000000415047825 */ /* 0x020fca00078e00ff */
[----:B------:R-:W-:Y:S02]  /*0650*/  LOP3.LUT R8, R11, R5, RZ, 0xfc, !PT ;  /* 0x000000050b087212 */ /* 0x000fe400078efcff */
[----:B------:R-:W-:-:S04]  /*0660*/  LOP3.LUT R5, R17, R9, R4, 0xfe, !PT ;  /* 0x0000000911057212 */ /* 0x000fc800078efe04 */
[C---:B------:R-:W-:Y:S01]  /*0670*/  SHF.L.U64.HI R25, R5.reuse, 0x4, R8 ;  /* 0x0000000405197819 */ /* 0x040fe20000010208 */
[----:B------:R-:W-:Y:S02]  /*0680*/  IMAD.SHL.U32 R5, R5, 0x10, RZ ;  /* 0x0000001005057824 */ /* 0x000fe400078e00ff */
[----:B0-----:R-:W-:-:S05]  /*0690*/  IMAD.WIDE.U32 R16, R16, 0x4, RZ ;  /* 0x0000000410107825 */ /* 0x001fca00078e00ff */
[----:B------:R-:W-:Y:S02]  /*06a0*/  LOP3.LUT R25, R25, R17, RZ, 0xfc, !PT ;  /* 0x0000001119197212 */ /* 0x000fe400078efcff */
[----:B-1----:R-:W-:Y:S01]  /*06b0*/  LOP3.LUT R14, R12, R5, R16, 0xfe, !PT ;  /* 0x000000050c0e7212 */ /* 0x002fe200078efe10 */
[----:B------:R-:W-:Y:S06]  /*06c0*/  @P1 BRA `(.L_x_3) ;  /* 0xfffffff800cc1947 */ /* 0x000fec000383ffff */
.L_x_2:
[----:B------:R-:W-:Y:S05]  /*06d0*/  @!P0 BRA `(.L_x_1) ;  /* 0x00000004005c8947 */ /* 0x000fea0003800000 */
[----:B------:R-:W-:Y:S02]  /*06e0*/  ISETP.GE.U32.AND P1, PT, R22, 0x8, PT ;  /* 0x000000081600780c */ /* 0x000fe40003f26070 */
[----:B------:R-:W-:-:S04]  /*06f0*/  LOP3.LUT R19, R0, 0x7, RZ, 0xc0, !PT ;  /* 0x0000000700137812 */ /* 0x000fc800078ec0ff */
[----:B------:R-:W-:-:S07]  /*0700*/  ISETP.NE.AND P0, PT, R19, RZ, PT ;  /* 0x000000ff1300720c */ /* 0x000fce0003f05270 */
[----:B------:R-:W-:Y:S06]  /*0710*/  @!P1 BRA `(.L_x_4) ;  /* 0x0000000000a09947 */ /* 0x000fec0003800000 */
[----:B------:R-:W1:Y:S02]  /*0720*/  LDCU.64 UR6, c[0x0][0x380] ;  /* 0x00007000ff0677ac */ /* 0x000e640008000a00 */
[----:B-1----:R-:W-:-:S04]  /*0730*/  IADD3 R10, P1, P2, R6, UR6, R7 ;  /* 0x00000006060a7c10 */ /* 0x002fc8000fa3e007 */
[----:B------:R-:W-:-:S05]  /*0740*/  IADD3.X R11, PT, PT, RZ, UR7, RZ, P1, P2 ;  /* 0x00000007ff0b7c10 */ /* 0x000fca0008fe44ff */
[----:B0-----:R-:W2:Y:S04]  /*0750*/  LDG.E.U8 R5, desc[UR4][R10.64] ;  /* 0x000000040a057981 */ /* 0x001ea8000c1e1100 */
[----:B------:R-:W3:Y:S04]  /*0760*/  LDG.E.U8 R12, desc[UR4][R10.64+0x1] ;  /* 0x000001040a0c7981 */ /* 0x000ee8000c1e1100 */
[----:B------:R-:W4:Y:S04]  /*0770*/  LDG.E.U8 R15, desc[UR4][R10.64+0x2] ;  /* 0x000002040a0f7981 */ /* 0x000f28000c1e1100 */
[----:B------:R-:W5:Y:S04]  /*0780*/  LDG.E.U8 R16, desc[UR4][R10.64+0x3] ;  /* 0x000003040a107981 */ /* 0x000f68000c1e1100 */
[----:B------:R-:W5:Y:S04]  /*0790*/  LDG.E.U8 R18, desc[UR4][R10.64+0x4] ;  /* 0x000004040a127981 */ /* 0x000f68000c1e1100 */
[----:B------:R-:W5:Y:S04]  /*07a0*/  LDG.E.U8 R4, desc[UR4][R10.64+0x5] ;  /* 0x000005040a047981 */ /* 0x000f68000c1e1100 */
[----:B------:R-:W5:Y:S04]  /*07b0*/  LDG.E.U8 R3, desc[UR4][R10.64+0x6] ;  /* 0x000006040a037981 */ /* 0x000f68000c1e1100 */
[----:B------:R0:W5:Y:S01]  /*07c0*/  LDG.E.U8 R2, desc[UR4][R10.64+0x7] ;  /* 0x000007040a027981 */ /* 0x000162000c1e1100 */
[----:B------:R-:W-:Y:S01]  /*07d0*/  SHF.L.U64.HI R25, R14, 0x4, R25 ;  /* 0x000000040e197819 */ /* 0x000fe20000010219 */
[----:B------:R-:W-:-:S02]  /*07e0*/  VIADD R6, R6, 0x8 ;  /* 0x0000000806067836 */ /* 0x000fc40000000000 */
[----:B0-----:R-:W-:Y:S01]  /*07f0*/  IMAD.SHL.U32 R11, R14, 0x10, RZ ;  /* 0x000000100e0b7824 */ /* 0x001fe200078e00ff */
        /* <DEDUP_REMOVED lines=13> */
[----:B--2---:R-:W-:-:S05]  /*08d0*/  IMAD.WIDE.U32 R8, R15, 0x4, RZ ;  /* 0x000000040f087825 */ /* 0x004fca00078e00ff */
[----:B------:R-:W-:Y:S02]  /*08e0*/  LOP3.LUT R10, R13, R9, RZ, 0xfc, !PT ;  /* 0x000000090d0a7212 */ /* 0x000fe400078efcff */
[----:B---3--:R-:W-:-:S04]  /*08f0*/  LOP3.LUT R17, R17, R11, R8, 0xfe, !PT ;  /* 0x0000000b11117212 */ /* 0x008fc800078efe08 */
[C---:B------:R-:W-:Y:S01]  /*0900*/  SHF.L.U64.HI R13, R17.reuse, 0x4, R10 ;  /* 0x00000004110d7819 */ /* 0x040fe2000001020a */
[----:B------:R-:W-:Y:S02]  /*0910*/  IMAD.SHL.U32 R11, R17, 0x10, RZ ;  /* 0x00000010110b7824 */ /* 0x000fe400078e00ff */
[----:B----4-:R-:W-:-:S05]  /*0920*/  IMAD.WIDE.U32 R8, R18, 0x4, RZ ;  /* 0x0000000412087825 */ /* 0x010fca00078e00ff */
[----:B------:R-:W-:Y:S02]  /*0930*/  LOP3.LUT R10, R13, R9, RZ, 0xfc, !PT ;  /* 0x000000090d0a7212 */ /* 0x000fe400078efcff */
[----:B-----5:R-:W-:-:S04]  /*0940*/  LOP3.LUT R5, R4, R11, R8, 0xfe, !PT ;  /* 0x0000000b04057212 */ /* 0x020fc800078efe08 */
[C---:B------:R-:W-:Y:S01]  /*0950*/  SHF.L.U64.HI R25, R5.reuse, 0x4, R10 ;  /* 0x0000000405197819 */ /* 0x040fe2000001020a */
[----:B------:R-:W-:Y:S02]  /*0960*/  IMAD.SHL.U32 R5, R5, 0x10, RZ ;  /* 0x0000001005057824 */ /* 0x000fe400078e00ff */
[----:B------:R-:W-:-:S05]  /*0970*/  IMAD.WIDE.U32 R14, R3, 0x4, RZ ;  /* 0x00000004030e7825 */ /* 0x000fca00078e00ff */
[----:B------:R-:W-:Y:S02]  /*0980*/  LOP3.LUT R25, R25, R15, RZ, 0xfc, !PT ;  /* 0x0000000f19197212 */ /* 0x000fe400078efcff */
[----:B0-----:R-:W-:-:S07]  /*0990*/  LOP3.LUT R14, R2, R5, R14, 0xfe, !PT ;  /* 0x00000005020e7212 */ /* 0x001fce00078efe0e */
.L_x_4:
        /* <DEDUP_REMOVED lines=11> */
[----:B------:R-:W5:Y:S01]  /*0a50*/  LDG.E.U8 R11, desc[UR4][R2.64+0x3] ;  /* 0x00000304020b7981 */ /* 0x000f62000c1e1100 */
[C---:B------:R-:W-:Y:S01]  /*0a60*/  SHF.L.U64.HI R25, R14.reuse, 0x4, R25 ;  /* 0x000000040e197819 */ /* 0x040fe20000010219 */
[----:B------:R-:W-:-:S02]  /*0a70*/  IMAD.SHL.U32 R14, R14, 0x10, RZ ;  /* 0x000000100e0e7824 */ /* 0x000fc400078e00ff */
[----:B------:R-:W-:Y:S01]  /*0a80*/  VIADD R6, R6, 0x4 ;  /* 0x0000000406067836 */ /* 0x000fe20000000000 */
[----:B--2---:R-:W0:Y:S08]  /*0a90*/  LDC.U8 R4, c[0x3][R8] ;  /* 0x00c0000008047b82 */ /* 0x004e300000000000 */
[----:B---3--:R-:W1:Y:S08]  /*0aa0*/  LDC.U8 R9, c[0x3][R9] ;  /* 0x00c0000009097b82 */ /* 0x008e700000000000 */
[----:B----4-:R-:W2:Y:S08]  /*0ab0*/  LDC.U8 R10, c[0x3][R10] ;  /* 0x00c000000a0a7b82 */ /* 0x010eb00000000000 */
[----:B-----5:R-:W3:Y:S01]  /*0ac0*/  LDC.U8 R11, c[0x3][R11] ;  /* 0x00c000000b0b7b82 */ /* 0x020ee20000000000 */
[----:B0-----:R-:W-:-:S05]  /*0ad0*/  IMAD.WIDE.U32 R4, R4, 0x4, RZ ;  /* 0x0000000404047825 */ /* 0x001fca00078e00ff */
[----:B------:R-:W-:Y:S02]  /*0ae0*/  LOP3.LUT R25, R25, R5, RZ, 0xfc, !PT ;  /* 0x0000000519197212 */ /* 0x000fe400078efcff */
[----:B-1----:R-:W-:-:S04]  /*0af0*/  LOP3.LUT R4, R9, R14, R4, 0xfe, !PT ;  /* 0x0000000e09047212 */ /* 0x002fc800078efe04 */
[C---:B------:R-:W-:Y:S01]  /*0b00*/  SHF.L.U64.HI R25, R4.reuse, 0x4, R25 ;  /* 0x0000000404197819 */ /* 0x040fe20000010219 */
[----:B------:R-:W-:Y:S02]  /*0b10*/  IMAD.SHL.U32 R4, R4, 0x10, RZ ;  /* 0x0000001004047824 */ /* 0x000fe400078e00ff */
[----:B--2---:R-:W-:-:S05]  /*0b20*/  IMAD.WIDE.U32 R14, R10, 0x4, RZ ;  /* 0x000000040a0e7825 */ /* 0x004fca00078e00ff */
[----:B------:R-:W-:Y:S02]  /*0b30*/  LOP3.LUT R25, R25, R15, RZ, 0xfc, !PT ;  /* 0x0000000f19197212 */ /* 0x000fe400078efcff */
[----:B---3--:R-:W-:-:S07]  /*0b40*/  LOP3.LUT R14, R11, R4, R14, 0xfe, !PT ;  /* 0x000000040b0e7212 */ /* 0x008fce00078efe0e */
.L_x_5:
[----:B------:R-:W-:Y:S05]  /*0b50*/  @!P0 BRA `(.L_x_1) ;  /* 0x00000000003c8947 */ /* 0x000fea0003800000 */
[----:B------:R-:W1:Y:S01]  /*0b60*/  LDCU.64 UR6, c[0x0][0x380] ;  /* 0x00007000ff0677ac */ /* 0x000e620008000a00 */
[----:B------:R-:W-:Y:S01]  /*0b70*/  IMAD.MOV R0, RZ, RZ, -R0 ;  /* 0x000000ffff007224 */ /* 0x000fe200078e0a00 */
[----:B-1----:R-:W-:-:S04]  /*0b80*/  IADD3 R6, P0, P1, R6, UR6, R7 ;  /* 0x0000000606067c10 */ /* 0x002fc8000f91e007 */
[----:B------:R-:W-:-:S09]  /*0b90*/  IADD3.X R3, PT, PT, RZ, UR7, RZ, P0, P1 ;  /* 0x00000007ff037c10 */ /* 0x000fd200087e24ff */
.L_x_6:
[----:B------:R-:W-:-:S06]  /*0ba0*/  IMAD.MOV.U32 R2, RZ, RZ, R6 ;  /* 0x000000ffff027224 */ /* 0x000fcc00078e0006 */
[----:B0-----:R0:W2:Y:S01]  /*0bb0*/  LDG.E.U8 R2, desc[UR4][R2.64] ;  /* 0x0000000402027981 */ /* 0x0010a2000c1e1100 */
[----:B------:R-:W-:Y:S01]  /*0bc0*/  VIADD R0, R0, 0x1 ;  /* 0x0000000100007836 */ /* 0x000fe20000000000 */
[----:B------:R-:W-:Y:S01]  /*0bd0*/  IADD3 R6, P1, PT, R6, 0x1, RZ ;  /* 0x0000000106067810 */ /* 0x000fe20007f3e0ff */
[C---:B------:R-:W-:Y:S01]  /*0be0*/  IMAD.SHL.U32 R5, R14.reuse, 0x4, RZ ;  /* 0x000000040e057824 */ /* 0x040fe200078e00ff */
[----:B------:R-:W-:Y:S02]  /*0bf0*/  SHF.L.U64.HI R25, R14, 0x2, R25 ;  /* 0x000000020e197819 */ /* 0x000fe40000010219 */
[----:B------:R-:W-:Y:S01]  /*0c00*/  ISETP.NE.AND P0, PT, R0, RZ, PT ;  /* 0x000000ff0000720c */ /* 0x000fe20003f05270 */
[----:B0-----:R-:W-:Y:S01]  /*0c10*/  IMAD.X R3, RZ, RZ, R3, P1 ;  /* 0x000000ffff037224 */ /* 0x001fe200008e0603 */
[----:B--2---:R-:W0:Y:S02]  /*0c20*/  LDC.U8 R4, c[0x3][R2] ;  /* 0x00c0000002047b82 */ /* 0x004e240000000000 */
[----:B0-----:R-:W-:-:S09]  /*0c30*/  LOP3.LUT R14, R5, R4, RZ, 0xfc, !PT ;  /* 0x00000004050e7212 */ /* 0x001fd200078efcff */
[----:B------:R-:W-:Y:S05]  /*0c40*/  @P0 BRA `(.L_x_6) ;  /* 0xfffffffc00d40947 */ /* 0x000fea000383ffff */
.L_x_1:
[----:B------:R-:W1:Y:S01]  /*0c50*/  LDCU.64 UR6, c[0x0][0x398] ;  /* 0x00007300ff0677ac */ /* 0x000e620008000a00 */
[----:B------:R-:W-:Y:S01]  /*0c60*/  IMAD.MOV.U32 R15, RZ, RZ, R25 ;  /* 0x000000ffff0f7224 */ /* 0x000fe200078e0019 */
[----:B-1----:R-:W-:-:S04]  /*0c70*/  LEA R2, P0, R7, UR6, 0x3 ;  /* 0x0000000607027c11 */ /* 0x002fc8000f8018ff */
[----:B------:R-:W-:-:S05]  /*0c80*/  LEA.HI.X R3, R7, UR7, RZ, 0x3, P0 ;  /* 0x0000000707037c11 */ /* 0x000fca00080f1cff */
[----:B0-----:R-:W-:Y:S01]  /*0c90*/  STG.E.64 desc[UR4][R2.64], R14 ;  /* 0x0000000e02007986 */ /* 0x001fe2000c101b04 */
[----:B------:R-:W-:Y:S05]  /*0ca0*/  EXIT ;  /* 0x000000000000794d */ /* 0x000fea0003800000 */
.L_x_7:
        /* <DEDUP_REMOVED lines=13> */
.L_x_9:


//--------------------- .nv.shared.reserved.0     --------------------------
	.section	.nv.shared.reserved.0,"aw",@nobits
	.weak		__nv_reservedSMEM_offset_0_alias
	.size		__nv_reservedSMEM_offset_0_alias, 0, 64
	.other		__nv_reservedSMEM_offset_0_alias,@"STO_CUDA_RESERVED_SHARED STV_DEFAULT"
__nv_reservedSMEM_offset_0_alias:
	.zero		0
	.zero		64


//--------------------- .nv.constant0._Z18build_edges_kernelPKmmiPmS1_ --------------------------
	.section	.nv.constant0._Z18build_edges_kernelPKmmiPmS1_,"a",@progbits
	.sectionflags	@""
	.align	4
.nv.constant0._Z18build_edges_kernelPKmmiPmS1_:
	.zero		936


//--------------------- .nv.constant0._Z19encode_kmers_kernelPKcmiPm --------------------------
	.section	.nv.constant0._Z19encode_kmers_kernelPKcmiPm,"a",@progbits
	.sectionflags	@""
	.align	4
.nv.constant0._Z19encode_kmers_kernelPKcmiPm:
	.zero		928


//--------------------- SYMBOLS --------------------------

	.type		.nv.reservedSmem.offset0,@object
	.size		.nv.reservedSmem.offset0,0x4
